//
// Generated by NVIDIA NVVM Compiler
//
// Compiler Build ID: CL-36424714
// Cuda compilation tools, release 13.0, V13.0.88
// Based on NVVM 20.0.0
//

.version 9.0
.target sm_100
.address_size 64

	// .globl	_Z9hist_gmemPflPjiff

.visible .entry _Z9hist_gmemPflPjiff(
	.param .u64 .ptr .align 1 _Z9hist_gmemPflPjiff_param_0,
	.param .u64 _Z9hist_gmemPflPjiff_param_1,
	.param .u64 .ptr .align 1 _Z9hist_gmemPflPjiff_param_2,
	.param .u32 _Z9hist_gmemPflPjiff_param_3,
	.param .f32 _Z9hist_gmemPflPjiff_param_4,
	.param .f32 _Z9hist_gmemPflPjiff_param_5
)
{
	.reg .pred 	%p<8>;
	.reg .b32 	%r<20>;
	.reg .b32 	%f<18>;
	.reg .b64 	%rd<55>;

	ld.param.u64 	%rd24, [_Z9hist_gmemPflPjiff_param_0];
	ld.param.u64 	%rd23, [_Z9hist_gmemPflPjiff_param_1];
	ld.param.u64 	%rd25, [_Z9hist_gmemPflPjiff_param_2];
	ld.param.f32 	%f1, [_Z9hist_gmemPflPjiff_param_4];
	ld.param.f32 	%f2, [_Z9hist_gmemPflPjiff_param_5];
	cvta.to.global.u64 	%rd1, %rd25;
	cvta.to.global.u64 	%rd2, %rd24;
	mov.u32 	%r1, %tid.x;
	mov.u32 	%r2, %ctaid.x;
	mov.u32 	%r3, %ntid.x;
	mad.lo.s32 	%r4, %r2, %r3, %r1;
	cvt.u64.u32 	%rd53, %r4;
	mov.u32 	%r5, %nctaid.x;
	mul.lo.s32 	%r6, %r3, %r5;
	cvt.u64.u32 	%rd4, %r6;
	setp.le.s64 	%p1, %rd23, %rd53;
	@%p1 bra 	$L__BB0_10;
	add.s64 	%rd26, %rd4, %rd53;
	max.u64 	%rd27, %rd23, %rd26;
	setp.lt.u64 	%p2, %rd26, %rd23;
	selp.u64 	%rd5, 1, 0, %p2;
	add.s64 	%rd28, %rd26, %rd5;
	sub.s64 	%rd6, %rd27, %rd28;
	and.b64  	%rd29, %rd6, -4294967296;
	setp.ne.s64 	%p3, %rd29, 0;
	@%p3 bra 	$L__BB0_3;
	cvt.u32.u64 	%r7, %rd4;
	cvt.u32.u64 	%r8, %rd6;
	div.u32 	%r9, %r8, %r7;
	cvt.u64.u32 	%rd49, %r9;
	bra.uni 	$L__BB0_4;
$L__BB0_3:
	div.u64 	%rd49, %rd6, %rd4;
$L__BB0_4:
	add.s64 	%rd10, %rd49, %rd5;
	and.b64  	%rd30, %rd10, 3;
	setp.eq.s64 	%p4, %rd30, 3;
	@%p4 bra 	$L__BB0_7;
	shl.b64 	%rd31, %rd53, 2;
	add.s64 	%rd51, %rd2, %rd31;
	shl.b64 	%rd12, %rd4, 2;
	add.s64 	%rd32, %rd10, 1;
	and.b64  	%rd50, %rd32, 3;
$L__BB0_6:
	.pragma "nounroll";
	ld.global.f32 	%f3, [%rd51];
	sub.f32 	%f4, %f3, %f1;
	div.rn.f32 	%f5, %f4, %f2;
	cvt.rzi.s32.f32 	%r10, %f5;
	mul.wide.s32 	%rd33, %r10, 4;
	add.s64 	%rd34, %rd1, %rd33;
	atom.global.add.u32 	%r11, [%rd34], 1;
	add.s64 	%rd53, %rd53, %rd4;
	add.s64 	%rd51, %rd51, %rd12;
	add.s64 	%rd50, %rd50, -1;
	setp.ne.s64 	%p5, %rd50, 0;
	@%p5 bra 	$L__BB0_6;
$L__BB0_7:
	setp.lt.u64 	%p6, %rd10, 3;
	@%p6 bra 	$L__BB0_10;
	shl.b64 	%rd39, %rd4, 2;
$L__BB0_9:
	shl.b64 	%rd35, %rd53, 2;
	add.s64 	%rd36, %rd2, %rd35;
	ld.global.f32 	%f6, [%rd36];
	sub.f32 	%f7, %f6, %f1;
	div.rn.f32 	%f8, %f7, %f2;
	cvt.rzi.s32.f32 	%r12, %f8;
	mul.wide.s32 	%rd37, %r12, 4;
	add.s64 	%rd38, %rd1, %rd37;
	atom.global.add.u32 	%r13, [%rd38], 1;
	add.s64 	%rd40, %rd36, %rd39;
	ld.global.f32 	%f9, [%rd40];
	sub.f32 	%f10, %f9, %f1;
	div.rn.f32 	%f11, %f10, %f2;
	cvt.rzi.s32.f32 	%r14, %f11;
	mul.wide.s32 	%rd41, %r14, 4;
	add.s64 	%rd42, %rd1, %rd41;
	atom.global.add.u32 	%r15, [%rd42], 1;
	add.s64 	%rd43, %rd40, %rd39;
	ld.global.f32 	%f12, [%rd43];
	sub.f32 	%f13, %f12, %f1;
	div.rn.f32 	%f14, %f13, %f2;
	cvt.rzi.s32.f32 	%r16, %f14;
	mul.wide.s32 	%rd44, %r16, 4;
	add.s64 	%rd45, %rd1, %rd44;
	atom.global.add.u32 	%r17, [%rd45], 1;
	add.s64 	%rd46, %rd43, %rd39;
	ld.global.f32 	%f15, [%rd46];
	sub.f32 	%f16, %f15, %f1;
	div.rn.f32 	%f17, %f16, %f2;
	cvt.rzi.s32.f32 	%r18, %f17;
	mul.wide.s32 	%rd47, %r18, 4;
	add.s64 	%rd48, %rd1, %rd47;
	atom.global.add.u32 	%r19, [%rd48], 1;
	add.s64 	%rd53, %rd39, %rd53;
	setp.lt.s64 	%p7, %rd53, %rd23;
	@%p7 bra 	$L__BB0_9;
$L__BB0_10:
	bar.sync 	0;
	ret;

}


// ===== COMPILED SASS (sm_100) =====

	.target	sm_100

	.elftype	@"ET_EXEC"


//--------------------- .note.nv.tkinfo           --------------------------
	.section	.note.nv.tkinfo,"",@"SHT_NOTE"
	.sectionflags	@"SHF_NOTE_NV_TKINFO"
	.tkinfo
        /*0018*/ 	.word	0x00000002
        /*0030*/ 	.string	""
        /*0030*/ 	.string	"ptxas"
        /*0030*/ 	.string	"Cuda compilation tools, release 13.0, V13.0.88"
        /*0030*/ 	.string	"Build cuda_13.0.r13.0/compiler.36424714_0"
        /*0030*/ 	.string	"-arch sm_100 -m 64 "



//--------------------- .note.nv.cuinfo           --------------------------
	.section	.note.nv.cuinfo,"",@"SHT_NOTE"
	.sectionflags	@"SHF_NOTE_NV_CUINFO"
        /*0018*/ 	.short	0x0002
        /*001a*/ 	.short	0x0064
        /*001c*/ 	.short	0x0082
	.zero		2


//--------------------- .nv.info                  --------------------------
	.section	.nv.info,"",@"SHT_CUDA_INFO"
	.align	4


	//----- nvinfo : EIATTR_REGCOUNT
	.align		4
        /*0000*/ 	.byte	0x04, 0x2f
        /*0002*/ 	.short	(.L_1 - .L_0)
	.align		4
.L_0:
        /*0004*/ 	.word	index@(_Z9hist_gmemPflPjiff)
        /*0008*/ 	.word	0x0000001c


	//----- nvinfo : EIATTR_FRAME_SIZE
	.align		4
.L_1:
        /*000c*/ 	.byte	0x04, 0x11
        /*000e*/ 	.short	(.L_3 - .L_2)
	.align		4
.L_2:
        /*0010*/ 	.word	index@($__internal_1_$__cuda_sm3x_div_rn_noftz_f32_slowpath)
        /*0014*/ 	.word	0x00000000


	//----- nvinfo : EIATTR_FRAME_SIZE
	.align		4
.L_3:
        /*0018*/ 	.byte	0x04, 0x11
        /*001a*/ 	.short	(.L_5 - .L_4)
	.align		4
.L_4:
        /*001c*/ 	.word	index@($__internal_0_$__cuda_sm20_div_u64)
        /*0020*/ 	.word	0x00000000


	//----- nvinfo : EIATTR_FRAME_SIZE
	.align		4
.L_5:
        /*0024*/ 	.byte	0x04, 0x11
        /*0026*/ 	.short	(.L_7 - .L_6)
	.align		4
.L_6:
        /*0028*/ 	.word	index@(_Z9hist_gmemPflPjiff)
        /*002c*/ 	.word	0x00000000


	//----- nvinfo : EIATTR_MIN_STACK_SIZE
	.align		4
.L_7:
        /*0030*/ 	.byte	0x04, 0x12
        /*0032*/ 	.short	(.L_9 - .L_8)
	.align		4
.L_8:
        /*0034*/ 	.word	index@(_Z9hist_gmemPflPjiff)
        /*0038*/ 	.word	0x00000000
.L_9:


//--------------------- .nv.compat                --------------------------
	.section	.nv.compat,"",@"SHT_CUDA_COMPAT_INFO"
	.align	4
        /*0000*/ 	.byte	0x02, 0x09, 0x00, 0x00, 0x02, 0x02, 0x01, 0x00, 0x02, 0x05, 0x05, 0x00, 0x03, 0x07, 0x01, 0x01
        /*0010*/ 	.byte	0x02, 0x03, 0x00, 0x00, 0x02, 0x06, 0x01, 0x00, 0x04, 0x0b, 0x08, 0x00, 0x01, 0x00, 0x00, 0x00
        /*0020*/ 	.byte	0x00, 0x00, 0x00, 0x00


//--------------------- .nv.info._Z9hist_gmemPflPjiff --------------------------
	.section	.nv.info._Z9hist_gmemPflPjiff,"",@"SHT_CUDA_INFO"
	.sectionflags	@""
	.align	4


	//----- nvinfo : EIATTR_CUDA_API_VERSION
	.align		4
        /*0000*/ 	.byte	0x04, 0x37
        /*0002*/ 	.short	(.L_11 - .L_10)
.L_10:
        /*0004*/ 	.word	0x00000082


	//----- nvinfo : EIATTR_KPARAM_INFO
	.align		4
.L_11:
        /*0008*/ 	.byte	0x04, 0x17
        /*000a*/ 	.short	(.L_13 - .L_12)
.L_12:
        /*000c*/ 	.word	0x00000000
        /*0010*/ 	.short	0x0005
        /*0012*/ 	.short	0x0020
        /*0014*/ 	.byte	0x00, 0xf0, 0x11, 0x00


	//----- nvinfo : EIATTR_KPARAM_INFO
	.align		4
.L_13:
        /*0018*/ 	.byte	0x04, 0x17
        /*001a*/ 	.short	(.L_15 - .L_14)
.L_14:
        /*001c*/ 	.word	0x00000000
        /*0020*/ 	.short	0x0004
        /*0022*/ 	.short	0x001c
        /*0024*/ 	.byte	0x00, 0xf0, 0x11, 0x00


	//----- nvinfo : EIATTR_KPARAM_INFO
	.align		4
.L_15:
        /*0028*/ 	.byte	0x04, 0x17
        /*002a*/ 	.short	(.L_17 - .L_16)
.L_16:
        /*002c*/ 	.word	0x00000000
        /*0030*/ 	.short	0x0003
        /*0032*/ 	.short	0x0018
        /*0034*/ 	.byte	0x00, 0xf0, 0x11, 0x00


	//----- nvinfo : EIATTR_KPARAM_INFO
	.align		4
.L_17:
        /*0038*/ 	.byte	0x04, 0x17
        /*003a*/ 	.short	(.L_19 - .L_18)
.L_18:
        /*003c*/ 	.word	0x00000000
        /*0040*/ 	.short	0x0002
        /*0042*/ 	.short	0x0010
        /*0044*/ 	.byte	0x00, 0xf5, 0x21, 0x00


	//----- nvinfo : EIATTR_KPARAM_INFO
	.align		4
.L_19:
        /*0048*/ 	.byte	0x04, 0x17
        /*004a*/ 	.short	(.L_21 - .L_20)
.L_20:
        /*004c*/ 	.word	0x00000000
        /*0050*/ 	.short	0x0001
        /*0052*/ 	.short	0x0008
        /*0054*/ 	.byte	0x00, 0xf0, 0x21, 0x00


	//----- nvinfo : EIATTR_KPARAM_INFO
	.align		4
.L_21:
        /*0058*/ 	.byte	0x04, 0x17
        /*005a*/ 	.short	(.L_23 - .L_22)
.L_22:
        /*005c*/ 	.word	0x00000000
        /*0060*/ 	.short	0x0000
        /*0062*/ 	.short	0x0000
        /*0064*/ 	.byte	0x00, 0xf5, 0x21, 0x00


	//----- nvinfo : EIATTR_SPARSE_MMA_MASK
	.align		4
.L_23:
        /*0068*/ 	.byte	0x03, 0x50
        /*006a*/ 	.short	0x0000


	//----- nvinfo : EIATTR_MAXREG_COUNT
	.align		4
        /*006c*/ 	.byte	0x03, 0x1b
        /*006e*/ 	.short	0x00ff


	//----- nvinfo : EIATTR_NUM_BARRIERS
	.align		4
        /*0070*/ 	.byte	0x02, 0x4c
        /*0072*/ 	.byte	0x01
	.zero		1


	//----- nvinfo : EIATTR_MERCURY_ISA_VERSION
	.align		4
        /*0074*/ 	.byte	0x03, 0x5f
        /*0076*/ 	.short	0x0101


	//----- nvinfo : EIATTR_VRC_CTA_INIT_COUNT
	.align		4
        /*0078*/ 	.byte	0x02, 0x4a
	.zero		1
	.zero		1


	//----- nvinfo : EIATTR_EXIT_INSTR_OFFSETS
	.align		4
        /*007c*/ 	.byte	0x04, 0x1c
        /*007e*/ 	.short	(.L_25 - .L_24)


	//   ....[0]....
.L_24:
        /*0080*/ 	.word	0x00000de0


	//----- nvinfo : EIATTR_CRS_STACK_SIZE
	.align		4
.L_25:
        /*0084*/ 	.byte	0x04, 0x1e
        /*0086*/ 	.short	(.L_27 - .L_26)
.L_26:
        /*0088*/ 	.word	0x00000000


	//----- nvinfo : EIATTR_CBANK_PARAM_SIZE
	.align		4
.L_27:
        /*008c*/ 	.byte	0x03, 0x19
        /*008e*/ 	.short	0x0024


	//----- nvinfo : EIATTR_PARAM_CBANK
	.align		4
        /*0090*/ 	.byte	0x04, 0x0a
        /*0092*/ 	.short	(.L_29 - .L_28)
	.align		4
.L_28:
        /*0094*/ 	.word	index@(.nv.constant0._Z9hist_gmemPflPjiff)
        /*0098*/ 	.short	0x0380
        /*009a*/ 	.short	0x0024


	//----- nvinfo : EIATTR_SW_WAR
	.align		4
.L_29:
        /*009c*/ 	.byte	0x04, 0x36
        /*009e*/ 	.short	(.L_31 - .L_30)
.L_30:
        /*00a0*/ 	.word	0x00000008
.L_31:


//--------------------- .nv.callgraph             --------------------------
	.section	.nv.callgraph,"",@"SHT_CUDA_CALLGRAPH"
	.align	4
	.sectionentsize	8
	.align		4
        /*0000*/ 	.word	0x00000000
	.align		4
        /*0004*/ 	.word	0xffffffff
	.align		4
        /*0008*/ 	.word	0x00000000
	.align		4
        /*000c*/ 	.word	0xfffffffe
	.align		4
        /*0010*/ 	.word	0x00000000
	.align		4
        /*0014*/ 	.word	0xfffffffd
	.align		4
        /*0018*/ 	.word	0x00000000
	.align		4
        /*001c*/ 	.word	0xfffffffc


//--------------------- .text._Z9hist_gmemPflPjiff --------------------------
	.section	.text._Z9hist_gmemPflPjiff,"ax",@progbits
	.align	128
        .global         _Z9hist_gmemPflPjiff
        .type           _Z9hist_gmemPflPjiff,@function
        .size           _Z9hist_gmemPflPjiff,(.L_x_31 - _Z9hist_gmemPflPjiff)
        .other          _Z9hist_gmemPflPjiff,@"STO_CUDA_ENTRY STV_DEFAULT"
_Z9hist_gmemPflPjiff:
.text._Z9hist_gmemPflPjiff:
[----:B------:R-:W-:Y:S01]  /*0000*/  LDC R1, c[0x0][0x37c] ;  /* 0x0000df00ff017b82 */ /* 0x000fe20000000800 */
[----:B------:R-:W0:Y:S07]  /*0010*/  S2R R5, SR_TID.X ;  /* 0x0000000000057919 */ /* 0x000e2e0000002100 */
[----:B------:R-:W0:Y:S01]  /*0020*/  S2UR UR4, SR_CTAID.X ;  /* 0x00000000000479c3 */ /* 0x000e220000002500 */
[----:B------:R-:W1:Y:S01]  /*0030*/  LDCU.64 UR6, c[0x0][0x388] ;  /* 0x00007100ff0677ac */ /* 0x000e620008000a00 */
[----:B------:R-:W2:Y:S06]  /*0040*/  LDCU UR8, c[0x0][0x39c] ;  /* 0x00007380ff0877ac */ /* 0x000eac0008000800 */
[----:B------:R-:W0:Y:S01]  /*0050*/  LDC R6, c[0x0][0x360] ;  /* 0x0000d800ff067b82 */ /* 0x000e220000000800 */
[----:B------:R-:W3:Y:S01]  /*0060*/  LDCU UR5, c[0x0][0x370] ;  /* 0x00006e00ff0577ac */ /* 0x000ee20008000800 */
[----:B------:R-:W4:Y:S01]  /*0070*/  LDCU UR9, c[0x0][0x39c] ;  /* 0x00007380ff0977ac */ /* 0x000f220008000800 */
[----:B------:R-:W0:Y:S01]  /*0080*/  LDCU.64 UR10, c[0x0][0x380] ;  /* 0x00007000ff0a77ac */ /* 0x000e220008000a00 */
[----:B------:R-:W0:Y:S02]  /*0090*/  LDCU.64 UR12, c[0x0][0x388] ;  /* 0x00007100ff0c77ac */ /* 0x000e240008000a00 */
[----:B0-----:R-:W-:-:S02]  /*00a0*/  IMAD R5, R6, UR4, R5 ;  /* 0x0000000406057c24 */ /* 0x001fc4000f8e0205 */
[----:B---3--:R-:W-:-:S03]  /*00b0*/  IMAD R6, R6, UR5, RZ ;  /* 0x0000000506067c24 */ /* 0x008fc6000f8e02ff */
[----:B-1----:R-:W-:-:S04]  /*00c0*/  ISETP.GE.U32.AND P0, PT, R5, UR6, PT ;  /* 0x0000000605007c0c */ /* 0x002fc8000bf06070 */
[----:B------:R-:W-:-:S13]  /*00d0*/  ISETP.GE.AND.EX P0, PT, RZ, UR7, PT, P0 ;  /* 0x00000007ff007c0c */ /* 0x000fda000bf06300 */
[----:B--2-4-:R-:W-:Y:S05]  /*00e0*/  @P0 BRA `(.L_x_0) ;  /* 0x0000000c00340947 */ /* 0x014fea0003800000 */
[----:B------:R-:W-:Y:S01]  /*00f0*/  IADD3 R3, P1, PT, R6, R5, RZ ;  /* 0x0000000506037210 */ /* 0x000fe20007f3e0ff */
[----:B------:R-:W-:Y:S01]  /*0100*/  IMAD.MOV.U32 R8, RZ, RZ, RZ ;  /* 0x000000ffff087224 */ /* 0x000fe200078e00ff */
[----:B------:R-:W-:Y:S02]  /*0110*/  BSSY.RECONVERGENT B0, `(.L_x_1) ;  /* 0x0000025000007945 */ /* 0x000fe40003800200 */
[C---:B------:R-:W-:Y:S01]  /*0120*/  ISETP.GE.U32.AND P0, PT, R3.reuse, UR6, PT ;  /* 0x0000000603007c0c */ /* 0x040fe2000bf06070 */
[----:B------:R-:W-:Y:S01]  /*0130*/  IMAD.X R7, RZ, RZ, R8, P1 ;  /* 0x000000ffff077224 */ /* 0x000fe200008e0608 */
[----:B------:R-:W-:-:S04]  /*0140*/  ISETP.GT.U32.AND P1, PT, R3, UR6, PT ;  /* 0x0000000603007c0c */ /* 0x000fc8000bf24070 */
[C---:B------:R-:W-:Y:S02]  /*0150*/  ISETP.GE.U32.AND.EX P0, PT, R7.reuse, UR7, PT, P0 ;  /* 0x0000000707007c0c */ /* 0x040fe4000bf06100 */
[----:B------:R-:W-:Y:S02]  /*0160*/  ISETP.GT.U32.AND.EX P1, PT, R7, UR7, PT, P1 ;  /* 0x0000000707007c0c */ /* 0x000fe4000bf24110 */
[----:B------:R-:W-:Y:S02]  /*0170*/  SEL R23, RZ, 0x1, P0 ;  /* 0x00000001ff177807 */ /* 0x000fe40000000000 */
[----:B------:R-:W-:Y:S02]  /*0180*/  SEL R0, R3, UR6, P1 ;  /* 0x0000000603007c07 */ /* 0x000fe40008800000 */
[----:B------:R-:W-:Y:S02]  /*0190*/  SEL R2, R7, UR7, P1 ;  /* 0x0000000707027c07 */ /* 0x000fe40008800000 */
[----:B------:R-:W-:-:S04]  /*01a0*/  IADD3 R3, P0, P1, R0, -R3, -R23 ;  /* 0x8000000300037210 */ /* 0x000fc8000791e817 */
[----:B------:R-:W-:-:S04]  /*01b0*/  IADD3.X R2, PT, PT, R2, -0x1, ~R7, P0, P1 ;  /* 0xffffffff02027810 */ /* 0x000fc800007e2c07 */
[----:B------:R-:W-:-:S13]  /*01c0*/  ISETP.NE.U32.AND P0, PT, R2, RZ, PT ;  /* 0x000000ff0200720c */ /* 0x000fda0003f05070 */
[----:B------:R-:W-:Y:S05]  /*01d0*/  @P0 BRA `(.L_x_2) ;  /* 0x0000000000500947 */ /* 0x000fea0003800000 */
[----:B------:R-:W0:Y:S01]  /*01e0*/  I2F.U32.RP R0, R6 ;  /* 0x0000000600007306 */ /* 0x000e220000209000 */
[----:B------:R-:W-:Y:S01]  /*01f0*/  IMAD.MOV R7, RZ, RZ, -R6 ;  /* 0x000000ffff077224 */ /* 0x000fe200078e0a06 */
[----:B------:R-:W-:-:S06]  /*0200*/  ISETP.NE.U32.AND P2, PT, R6, RZ, PT ;  /* 0x000000ff0600720c */ /* 0x000fcc0003f45070 */
[----:B0-----:R-:W0:Y:S02]  /*0210*/  MUFU.RCP R0, R0 ;  /* 0x0000000000007308 */ /* 0x001e240000001000 */
[----:B0-----:R-:W-:-:S06]  /*0220*/  VIADD R10, R0, 0xffffffe ;  /* 0x0ffffffe000a7836 */ /* 0x001fcc0000000000 */
[----:B------:R0:W1:Y:S02]  /*0230*/  F2I.FTZ.U32.TRUNC.NTZ R11, R10 ;  /* 0x0000000a000b7305 */ /* 0x000064000021f000 */
[----:B0-----:R-:W-:Y:S02]  /*0240*/  IMAD.MOV.U32 R10, RZ, RZ, RZ ;  /* 0x000000ffff0a7224 */ /* 0x001fe400078e00ff */
[----:B-1----:R-:W-:-:S04]  /*0250*/  IMAD R7, R7, R11, RZ ;  /* 0x0000000b07077224 */ /* 0x002fc800078e02ff */
[----:B------:R-:W-:-:S06]  /*0260*/  IMAD.HI.U32 R2, R11, R7, R10 ;  /* 0x000000070b027227 */ /* 0x000fcc00078e000a */
[----:B------:R-:W-:-:S04]  /*0270*/  IMAD.HI.U32 R2, R2, R3, RZ ;  /* 0x0000000302027227 */ /* 0x000fc800078e00ff */
[----:B------:R-:W-:-:S04]  /*0280*/  IMAD.MOV R4, RZ, RZ, -R2 ;  /* 0x000000ffff047224 */ /* 0x000fc800078e0a02 */
[----:B------:R-:W-:-:S05]  /*0290*/  IMAD R3, R6, R4, R3 ;  /* 0x0000000406037224 */ /* 0x000fca00078e0203 */
[----:B------:R-:W-:-:S13]  /*02a0*/  ISETP.GE.U32.AND P0, PT, R3, R6, PT ;  /* 0x000000060300720c */ /* 0x000fda0003f06070 */
[----:B------:R-:W-:Y:S02]  /*02b0*/  @P0 IMAD.IADD R3, R3, 0x1, -R6 ;  /* 0x0000000103030824 */ /* 0x000fe400078e0a06 */
[----:B------:R-:W-:-:S03]  /*02c0*/  @P0 VIADD R2, R2, 0x1 ;  /* 0x0000000102020836 */ /* 0x000fc60000000000 */
[----:B------:R-:W-:Y:S01]  /*02d0*/  ISETP.GE.U32.AND P1, PT, R3, R6, PT ;  /* 0x000000060300720c */ /* 0x000fe20003f26070 */
[----:B------:R-:W-:-:S12]  /*02e0*/  IMAD.MOV.U32 R3, RZ, RZ, RZ ;  /* 0x000000ffff037224 */ /* 0x000fd800078e00ff */
[----:B------:R-:W-:Y:S01]  /*02f0*/  @P1 VIADD R2, R2, 0x1 ;  /* 0x0000000102021836 */ /* 0x000fe20000000000 */
[----:B------:R-:W-:Y:S01]  /*0300*/  @!P2 LOP3.LUT R2, RZ, R6, RZ, 0x33, !PT ;  /* 0x00000006ff02a212 */ /* 0x000fe200078e33ff */
[----:B------:R-:W-:Y:S06]  /*0310*/  BRA `(.L_x_3) ;  /* 0x0000000000107947 */ /* 0x000fec0003800000 */
.L_x_2:
[----:B------:R-:W-:-:S07]  /*0320*/  MOV R0, 0x340 ;  /* 0x0000034000007802 */ /* 0x000fce0000000f00 */
[----:B------:R-:W-:Y:S05]  /*0330*/  CALL.REL.NOINC `($__internal_0_$__cuda_sm20_div_u64) ;  /* 0x0000000800ac7944 */ /* 0x000fea0003c00000 */
[----:B------:R-:W-:Y:S02]  /*0340*/  IMAD.MOV.U32 R2, RZ, RZ, R4 ;  /* 0x000000ffff027224 */ /* 0x000fe400078e0004 */
[----:B------:R-:W-:-:S07]  /*0350*/  IMAD.MOV.U32 R3, RZ, RZ, R7 ;  /* 0x000000ffff037224 */ /* 0x000fce00078e0007 */
.L_x_3:
[----:B------:R-:W-:Y:S05]  /*0360*/  BSYNC.RECONVERGENT B0 ;  /* 0x0000000000007941 */ /* 0x000fea0003800200 */
.L_x_1:
[----:B------:R-:W-:Y:S01]  /*0370*/  IADD3 R23, P1, PT, R2, R23, RZ ;  /* 0x0000001702177210 */ /* 0x000fe20007f3e0ff */
[----:B------:R-:W0:Y:S01]  /*0380*/  LDC R0, c[0x0][0x3a0] ;  /* 0x0000e800ff007b82 */ /* 0x000e220000000800 */
[----:B------:R-:W-:Y:S02]  /*0390*/  BSSY B0, `(.L_x_4) ;  /* 0x0000031000007945 */ /* 0x000fe40003800000 */
[----:B------:R-:W-:Y:S01]  /*03a0*/  LOP3.LUT R2, R23, 0x3, RZ, 0xc0, !PT ;  /* 0x0000000317027812 */ /* 0x000fe200078ec0ff */
[----:B------:R-:W-:-:S03]  /*03b0*/  IMAD.X R22, RZ, RZ, R3, P1 ;  /* 0x000000ffff167224 */ /* 0x000fc600008e0603 */
[----:B------:R-:W-:Y:S01]  /*03c0*/  ISETP.NE.U32.AND P0, PT, R2, 0x3, PT ;  /* 0x000000030200780c */ /* 0x000fe20003f05070 */
[----:B------:R-:W1:Y:S03]  /*03d0*/  LDC.64 R10, c[0x0][0x358] ;  /* 0x0000d600ff0a7b82 */ /* 0x000e660000000a00 */
[----:B------:R-:W-:-:S13]  /*03e0*/  ISETP.NE.AND.EX P0, PT, RZ, RZ, PT, P0 ;  /* 0x000000ffff00720c */ /* 0x000fda0003f05300 */
[----:B------:R-:W-:Y:S05]  /*03f0*/  @!P0 BRA `(.L_x_5) ;  /* 0x0000000000a88947 */ /* 0x000fea0003800000 */
[----:B------:R-:W2:Y:S01]  /*0400*/  LDCU.64 UR4, c[0x0][0x380] ;  /* 0x00007000ff0477ac */ /* 0x000ea20008000a00 */
[----:B------:R-:W3:Y:S01]  /*0410*/  LDC R21, c[0x0][0x3a0] ;  /* 0x0000e800ff157b82 */ /* 0x000ee20000000800 */
[----:B------:R-:W-:Y:S02]  /*0420*/  VIADD R17, R23, 0x1 ;  /* 0x0000000117117836 */ /* 0x000fe40000000000 */
[----:B------:R-:W-:-:S03]  /*0430*/  IMAD.MOV.U32 R18, RZ, RZ, RZ ;  /* 0x000000ffff127224 */ /* 0x000fc600078e00ff */
[----:B------:R-:W-:Y:S02]  /*0440*/  LOP3.LUT R17, R17, 0x3, RZ, 0xc0, !PT ;  /* 0x0000000311117812 */ /* 0x000fe400078ec0ff */
[----:B------:R-:W4:Y:S01]  /*0450*/  LDC.64 R14, c[0x0][0x390] ;  /* 0x0000e400ff0e7b82 */ /* 0x000f220000000a00 */
[----:B--2---:R-:W-:-:S04]  /*0460*/  LEA R20, P0, R5, UR4, 0x2 ;  /* 0x0000000405147c11 */ /* 0x004fc8000f8010ff */
[----:B------:R-:W-:-:S09]  /*0470*/  LEA.HI.X R19, R5, UR5, R8, 0x2, P0 ;  /* 0x0000000505137c11 */ /* 0x000fd200080f1408 */
.L_x_8:
[----:B------:R-:W-:Y:S05]  /*0480*/  YIELD ;  /* 0x0000000000007946 */ /* 0x000fea0003800000 */
[----:B-1----:R-:W-:Y:S01]  /*0490*/  R2UR UR4, R10 ;  /* 0x000000000a0472ca */ /* 0x002fe200000e0000 */
[----:B------:R-:W-:Y:S01]  /*04a0*/  IMAD.MOV.U32 R12, RZ, RZ, R20 ;  /* 0x000000ffff0c7224 */ /* 0x000fe200078e0014 */
[----:B------:R-:W-:Y:S01]  /*04b0*/  R2UR UR5, R11 ;  /* 0x000000000b0572ca */ /* 0x000fe200000e0000 */
[----:B------:R-:W-:-:S12]  /*04c0*/  IMAD.MOV.U32 R13, RZ, RZ, R19 ;  /* 0x000000ffff0d7224 */ /* 0x000fd800078e0013 */
[----:B--2---:R-:W2:Y:S01]  /*04d0*/  LDG.E R3, desc[UR4][R12.64] ;  /* 0x000000040c037981 */ /* 0x004ea2000c1e1900 */
[----:B---3--:R-:W1:Y:S01]  /*04e0*/  MUFU.RCP R2, R21 ;  /* 0x0000001500027308 */ /* 0x008e620000001000 */
[----:B------:R-:W-:Y:S01]  /*04f0*/  BSSY.RECONVERGENT B1, `(.L_x_6) ;  /* 0x000000b000017945 */ /* 0x000fe20003800200 */
[----:B-1----:R-:W-:-:S04]  /*0500*/  FFMA R7, R2, -R21, 1 ;  /* 0x3f80000002077423 */ /* 0x002fc80000000815 */
[----:B------:R-:W-:Y:S01]  /*0510*/  FFMA R2, R2, R7, R2 ;  /* 0x0000000702027223 */ /* 0x000fe20000000002 */
[----:B--2---:R-:W-:-:S04]  /*0520*/  FADD R3, R3, -UR8 ;  /* 0x8000000803037e21 */ /* 0x004fc80008000000 */
[----:B------:R-:W1:Y:S01]  /*0530*/  FCHK P0, R3, R21 ;  /* 0x0000001503007302 */ /* 0x000e620000000000 */
[----:B------:R-:W-:-:S04]  /*0540*/  FFMA R4, R3, R2, RZ ;  /* 0x0000000203047223 */ /* 0x000fc800000000ff */
[----:B------:R-:W-:-:S04]  /*0550*/  FFMA R7, R4, -R21, R3 ;  /* 0x8000001504077223 */ /* 0x000fc80000000003 */
[----:B------:R-:W-:Y:S01]  /*0560*/  FFMA R2, R2, R7, R4 ;  /* 0x0000000702027223 */ /* 0x000fe20000000004 */
[----:B-1----:R-:W-:Y:S06]  /*0570*/  @!P0 BRA `(.L_x_7) ;  /* 0x0000000000088947 */ /* 0x002fec0003800000 */
[----:B------:R-:W-:-:S07]  /*0580*/  MOV R4, 0x5a0 ;  /* 0x000005a000047802 */ /* 0x000fce0000000f00 */
[----:B0---4-:R-:W-:Y:S05]  /*0590*/  CALL.REL.NOINC `($__internal_1_$__cuda_sm3x_div_rn_noftz_f32_slowpath) ;  /* 0x0000000c001c7944 */ /* 0x011fea0003c00000 */
.L_x_7:
[----:B------:R-:W-:Y:S05]  /*05a0*/  BSYNC.RECONVERGENT B1 ;  /* 0x0000000000017941 */ /* 0x000fea0003800200 */
.L_x_6:
[----:B------:R-:W-:Y:S01]  /*05b0*/  IADD3 R17, P0, PT, R17, -0x1, RZ ;  /* 0xffffffff11117810 */ /* 0x000fe20007f1e0ff */
[----:B------:R-:W4:Y:S01]  /*05c0*/  F2I.TRUNC.NTZ R3, R2 ;  /* 0x0000000200037305 */ /* 0x000f22000020f100 */
[----:B------:R-:W-:Y:S01]  /*05d0*/  R2UR UR4, R10 ;  /* 0x000000000a0472ca */ /* 0x000fe200000e0000 */
[----:B------:R-:W-:Y:S01]  /*05e0*/  IMAD.MOV.U32 R7, RZ, RZ, 0x1 ;  /* 0x00000001ff077424 */ /* 0x000fe200078e00ff */
[----:B------:R-:W-:Y:S02]  /*05f0*/  IADD3.X R18, PT, PT, R18, -0x1, RZ, P0, !PT ;  /* 0xffffffff12127810 */ /* 0x000fe400007fe4ff */
[----:B------:R-:W-:Y:S02]  /*0600*/  ISETP.NE.U32.AND P0, PT, R17, RZ, PT ;  /* 0x000000ff1100720c */ /* 0x000fe40003f05070 */
[----:B------:R-:W-:Y:S02]  /*0610*/  R2UR UR5, R11 ;  /* 0x000000000b0572ca */ /* 0x000fe400000e0000 */
[----:B------:R-:W-:-:S02]  /*0620*/  ISETP.NE.AND.EX P0, PT, R18, RZ, PT, P0 ;  /* 0x000000ff1200720c */ /* 0x000fc40003f05300 */
[C---:B------:R-:W-:Y:S01]  /*0630*/  IADD3 R5, P1, PT, R6.reuse, R5, RZ ;  /* 0x0000000506057210 */ /* 0x040fe20007f3e0ff */
[----:B----4-:R-:W-:Y:S01]  /*0640*/  IMAD.WIDE R2, R3, 0x4, R14 ;  /* 0x0000000403027825 */ /* 0x010fe200078e020e */
[----:B------:R-:W-:-:S07]  /*0650*/  LEA R20, P2, R6, R20, 0x2 ;  /* 0x0000001406147211 */ /* 0x000fce00078410ff */
[----:B------:R2:W-:Y:S01]  /*0660*/  REDG.E.ADD.STRONG.GPU desc[UR4][R2.64], R7 ;  /* 0x000000070200798e */ /* 0x0005e2000c12e104 */
[----:B------:R-:W-:Y:S01]  /*0670*/  IMAD.X R8, RZ, RZ, R8, P1 ;  /* 0x000000ffff087224 */ /* 0x000fe200008e0608 */
[----:B------:R-:W-:Y:S01]  /*0680*/  LEA.HI.X R19, R6, R19, RZ, 0x2, P2 ;  /* 0x0000001306137211 */ /* 0x000fe200010f14ff */
[----:B------:R-:W-:Y:S06]  /*0690*/  @P0 BRA `(.L_x_8) ;  /* 0xfffffffc00780947 */ /* 0x000fec000383ffff */
.L_x_5:
[----:B------:R-:W-:Y:S05]  /*06a0*/  BSYNC B0 ;  /* 0x0000000000007941 */ /* 0x000fea0003800000 */
.L_x_4:
[----:B------:R-:W-:-:S04]  /*06b0*/  ISETP.GE.U32.AND P0, PT, R23, 0x3, PT ;  /* 0x000000031700780c */ /* 0x000fc80003f06070 */
[----:B------:R-:W-:-:S13]  /*06c0*/  ISETP.GE.U32.AND.EX P0, PT, R22, RZ, PT, P0 ;  /* 0x000000ff1600720c */ /* 0x000fda0003f06100 */
[----:B------:R-:W-:Y:S05]  /*06d0*/  @!P0 BRA `(.L_x_0) ;  /* 0x0000000400b88947 */ /* 0x000fea0003800000 */
[----:B------:R-:W3:Y:S01]  /*06e0*/  LDC R17, c[0x0][0x3a0] ;  /* 0x0000e800ff117b82 */ /* 0x000ee20000000800 */
[----:B------:R-:W-:Y:S01]  /*06f0*/  IMAD.SHL.U32 R18, R6, 0x4, RZ ;  /* 0x0000000406127824 */ /* 0x000fe200078e00ff */
[----:B------:R-:W-:-:S06]  /*0700*/  SHF.R.U32.HI R19, RZ, 0x1e, R6 ;  /* 0x0000001eff137819 */ /* 0x000fcc0000011606 */
[----:B------:R-:W4:Y:S02]  /*0710*/  LDC.64 R14, c[0x0][0x390] ;  /* 0x0000e400ff0e7b82 */ /* 0x000f240000000a00 */
.L_x_17:
[----:B------:R-:W-:Y:S05]  /*0720*/  YIELD ;  /* 0x0000000000007946 */ /* 0x000fea0003800000 */
[----:B-1----:R-:W-:Y:S02]  /*0730*/  R2UR UR4, R10 ;  /* 0x000000000a0472ca */ /* 0x002fe400000e0000 */
[----:B------:R-:W-:Y:S02]  /*0740*/  R2UR UR5, R11 ;  /* 0x000000000b0572ca */ /* 0x000fe400000e0000 */
[----:B------:R-:W-:-:S04]  /*0750*/  LEA R20, P0, R5, UR10, 0x2 ;  /* 0x0000000a05147c11 */ /* 0x000fc8000f8010ff */
[----:B------:R-:W-:-:S07]  /*0760*/  LEA.HI.X R21, R5, UR11, R8, 0x2, P0 ;  /* 0x0000000b05157c11 */ /* 0x000fce00080f1408 */
[----:B--2---:R-:W2:Y:S01]  /*0770*/  LDG.E R2, desc[UR4][R20.64] ;  /* 0x0000000414027981 */ /* 0x004ea2000c1e1900 */
[----:B---3--:R-:W1:Y:S01]  /*0780*/  MUFU.RCP R4, R17 ;  /* 0x0000001100047308 */ /* 0x008e620000001000 */
[----:B------:R-:W-:Y:S01]  /*0790*/  BSSY.RECONVERGENT B0, `(.L_x_9) ;  /* 0x000000c000007945 */ /* 0x000fe20003800200 */
[----:B-1----:R-:W-:Y:S01]  /*07a0*/  FFMA R3, R4, -R17, 1 ;  /* 0x3f80000004037423 */ /* 0x002fe20000000811 */
[----:B--2---:R-:W-:-:S03]  /*07b0*/  FADD R6, R2, -UR9 ;  /* 0x8000000902067e21 */ /* 0x004fc60008000000 */
[----:B------:R-:W-:Y:S02]  /*07c0*/  FFMA R2, R4, R3, R4 ;  /* 0x0000000304027223 */ /* 0x000fe40000000004 */
[----:B------:R-:W1:Y:S02]  /*07d0*/  FCHK P0, R6, R17 ;  /* 0x0000001106007302 */ /* 0x000e640000000000 */
[----:B------:R-:W-:-:S04]  /*07e0*/  FFMA R3, R2, R6, RZ ;  /* 0x0000000602037223 */ /* 0x000fc800000000ff */
[----:B------:R-:W-:-:S04]  /*07f0*/  FFMA R4, R3, -R17, R6 ;  /* 0x8000001103047223 */ /* 0x000fc80000000006 */
[----:B------:R-:W-:Y:S01]  /*0800*/  FFMA R2, R2, R4, R3 ;  /* 0x0000000402027223 */ /* 0x000fe20000000003 */
[----:B-1----:R-:W-:Y:S06]  /*0810*/  @!P0 BRA `(.L_x_10) ;  /* 0x00000000000c8947 */ /* 0x002fec0003800000 */
[----:B------:R-:W-:Y:S01]  /*0820*/  IMAD.MOV.U32 R3, RZ, RZ, R6 ;  /* 0x000000ffff037224 */ /* 0x000fe200078e0006 */
[----:B------:R-:W-:-:S07]  /*0830*/  MOV R4, 0x850 ;  /* 0x0000085000047802 */ /* 0x000fce0000000f00 */
[----:B0---4-:R-:W-:Y:S05]  /*0840*/  CALL.REL.NOINC `($__internal_1_$__cuda_sm3x_div_rn_noftz_f32_slowpath) ;  /* 0x0000000800707944 */ /* 0x011fea0003c00000 */
.L_x_10:
[----:B------:R-:W-:Y:S05]  /*0850*/  BSYNC.RECONVERGENT B0 ;  /* 0x0000000000007941 */ /* 0x000fea0003800200 */
.L_x_9:
[----:B------:R-:W4:Y:S01]  /*0860*/  F2I.TRUNC.NTZ R7, R2 ;  /* 0x0000000200077305 */ /* 0x000f22000020f100 */
[C---:B------:R-:W-:Y:S01]  /*0870*/  R2UR UR4, R10.reuse ;  /* 0x000000000a0472ca */ /* 0x040fe200000e0000 */
[----:B------:R-:W-:Y:S01]  /*0880*/  IMAD.MOV.U32 R9, RZ, RZ, 0x1 ;  /* 0x00000001ff097424 */ /* 0x000fe200078e00ff */
[C---:B------:R-:W-:Y:S02]  /*0890*/  R2UR UR5, R11.reuse ;  /* 0x000000000b0572ca */ /* 0x040fe400000e0000 */
[----:B------:R-:W-:Y:S02]  /*08a0*/  R2UR UR14, R10 ;  /* 0x000000000a0e72ca */ /* 0x000fe400000e0000 */
[----:B------:R-:W-:Y:S02]  /*08b0*/  R2UR UR15, R11 ;  /* 0x000000000b0f72ca */ /* 0x000fe400000e0000 */
[----:B------:R-:W-:-:S05]  /*08c0*/  IADD3 R20, P0, PT, R18, R20, RZ ;  /* 0x0000001412147210 */ /* 0x000fca0007f1e0ff */
[----:B------:R-:W-:Y:S02]  /*08d0*/  IMAD.X R21, R19, 0x1, R21, P0 ;  /* 0x0000000113157824 */ /* 0x000fe400000e0615 */
[----:B----4-:R-:W-:-:S05]  /*08e0*/  IMAD.WIDE R6, R7, 0x4, R14 ;  /* 0x0000000407067825 */ /* 0x010fca00078e020e */
[----:B------:R1:W-:Y:S04]  /*08f0*/  REDG.E.ADD.STRONG.GPU desc[UR4][R6.64], R9 ;  /* 0x000000090600798e */ /* 0x0003e8000c12e104 */
[----:B------:R-:W2:Y:S01]  /*0900*/  LDG.E R3, desc[UR14][R20.64] ;  /* 0x0000000e14037981 */ /* 0x000ea2000c1e1900 */
[----:B------:R-:W3:Y:S01]  /*0910*/  MUFU.RCP R4, R17 ;  /* 0x0000001100047308 */ /* 0x000ee20000001000 */
[----:B------:R-:W-:Y:S01]  /*0920*/  BSSY.RECONVERGENT B0, `(.L_x_11) ;  /* 0x000000c000007945 */ /* 0x000fe20003800200 */
[----:B---3--:R-:W-:-:S04]  /*0930*/  FFMA R13, R4, -R17, 1 ;  /* 0x3f800000040d7423 */ /* 0x008fc80000000811 */
[----:B------:R-:W-:Y:S01]  /*0940*/  FFMA R2, R4, R13, R4 ;  /* 0x0000000d04027223 */ /* 0x000fe20000000004 */
[----:B--2---:R-:W-:-:S04]  /*0950*/  FADD R12, R3, -UR9 ;  /* 0x80000009030c7e21 */ /* 0x004fc80008000000 */
[----:B------:R-:W2:Y:S01]  /*0960*/  FCHK P0, R12, R17 ;  /* 0x000000110c007302 */ /* 0x000ea20000000000 */
[----:B------:R-:W-:-:S04]  /*0970*/  FFMA R3, R2, R12, RZ ;  /* 0x0000000c02037223 */ /* 0x000fc800000000ff */
[----:B------:R-:W-:-:S04]  /*0980*/  FFMA R4, R3, -R17, R12 ;  /* 0x8000001103047223 */ /* 0x000fc8000000000c */
[----:B------:R-:W-:Y:S01]  /*0990*/  FFMA R2, R2, R4, R3 ;  /* 0x0000000402027223 */ /* 0x000fe20000000003 */
[----:B-12---:R-:W-:Y:S06]  /*09a0*/  @!P0 BRA `(.L_x_12) ;  /* 0x00000000000c8947 */ /* 0x006fec0003800000 */
[----:B------:R-:W-:Y:S01]  /*09b0*/  IMAD.MOV.U32 R3, RZ, RZ, R12 ;  /* 0x000000ffff037224 */ /* 0x000fe200078e000c */
[----:B------:R-:W-:-:S07]  /*09c0*/  MOV R4, 0x9e0 ;  /* 0x000009e000047802 */ /* 0x000fce0000000f00 */
[----:B0-----:R-:W-:Y:S05]  /*09d0*/  CALL.REL.NOINC `($__internal_1_$__cuda_sm3x_div_rn_noftz_f32_slowpath) ;  /* 0x00000008000c7944 */ /* 0x001fea0003c00000 */
.L_x_12:
[----:B------:R-:W-:Y:S05]  /*09e0*/  BSYNC.RECONVERGENT B0 ;  /* 0x0000000000007941 */ /* 0x000fea0003800200 */
.L_x_11:
[----:B------:R-:W1:Y:S01]  /*09f0*/  F2I.TRUNC.NTZ R7, R2 ;  /* 0x0000000200077305 */ /* 0x000e62000020f100 */
[C---:B------:R-:W-:Y:S01]  /*0a00*/  R2UR UR4, R10.reuse ;  /* 0x000000000a0472ca */ /* 0x040fe200000e0000 */
[----:B------:R-:W-:Y:S01]  /*0a10*/  IMAD.MOV.U32 R9, RZ, RZ, 0x1 ;  /* 0x00000001ff097424 */ /* 0x000fe200078e00ff */
[C---:B------:R-:W-:Y:S02]  /*0a20*/  R2UR UR5, R11.reuse ;  /* 0x000000000b0572ca */ /* 0x040fe400000e0000 */
[----:B------:R-:W-:Y:S02]  /*0a30*/  R2UR UR14, R10 ;  /* 0x000000000a0e72ca */ /* 0x000fe400000e0000 */
[----:B------:R-:W-:Y:S02]  /*0a40*/  R2UR UR15, R11 ;  /* 0x000000000b0f72ca */ /* 0x000fe400000e0000 */
[----:B------:R-:W-:-:S05]  /*0a50*/  IADD3 R20, P0, PT, R18, R20, RZ ;  /* 0x0000001412147210 */ /* 0x000fca0007f1e0ff */
[----:B------:R-:W-:Y:S02]  /*0a60*/  IMAD.X R21, R19, 0x1, R21, P0 ;  /* 0x0000000113157824 */ /* 0x000fe400000e0615 */
[----:B-1----:R-:W-:-:S05]  /*0a70*/  IMAD.WIDE R6, R7, 0x4, R14 ;  /* 0x0000000407067825 */ /* 0x002fca00078e020e */
        /* <DEDUP_REMOVED lines=15> */
.L_x_14:
[----:B------:R-:W-:Y:S05]  /*0b70*/  BSYNC.RECONVERGENT B0 ;  /* 0x0000000000007941 */ /* 0x000fea0003800200 */
.L_x_13:
        /* <DEDUP_REMOVED lines=24> */
.L_x_16:
[----:B------:R-:W-:Y:S05]  /*0d00*/  BSYNC.RECONVERGENT B0 ;  /* 0x0000000000007941 */ /* 0x000fea0003800200 */
.L_x_15:
[----:B------:R-:W-:Y:S01]  /*0d10*/  IADD3 R5, P0, PT, R18, R5, RZ ;  /* 0x0000000512057210 */ /* 0x000fe20007f1e0ff */
[----:B------:R-:W1:Y:S01]  /*0d20*/  F2I.TRUNC.NTZ R3, R2 ;  /* 0x0000000200037305 */ /* 0x000e62000020f100 */
[----:B------:R-:W-:Y:S01]  /*0d30*/  R2UR UR4, R10 ;  /* 0x000000000a0472ca */ /* 0x000fe200000e0000 */
[----:B------:R-:W-:Y:S01]  /*0d40*/  IMAD.MOV.U32 R7, RZ, RZ, 0x1 ;  /* 0x00000001ff077424 */ /* 0x000fe200078e00ff */
[----:B------:R-:W-:Y:S01]  /*0d50*/  R2UR UR5, R11 ;  /* 0x000000000b0572ca */ /* 0x000fe200000e0000 */
[----:B------:R-:W-:Y:S01]  /*0d60*/  IMAD.X R8, R19, 0x1, R8, P0 ;  /* 0x0000000113087824 */ /* 0x000fe200000e0608 */
[----:B------:R-:W-:-:S04]  /*0d70*/  ISETP.GE.U32.AND P0, PT, R5, UR12, PT ;  /* 0x0000000c05007c0c */ /* 0x000fc8000bf06070 */
[----:B------:R-:W-:Y:S01]  /*0d80*/  ISETP.GE.AND.EX P0, PT, R8, UR13, PT, P0 ;  /* 0x0000000d08007c0c */ /* 0x000fe2000bf06300 */
[----:B-1----:R-:W-:-:S06]  /*0d90*/  IMAD.WIDE R2, R3, 0x4, R14 ;  /* 0x0000000403027825 */ /* 0x002fcc00078e020e */
[----:B------:R1:W-:Y:S06]  /*0da0*/  REDG.E.ADD.STRONG.GPU desc[UR4][R2.64], R7 ;  /* 0x000000070200798e */ /* 0x0003ec000c12e104 */
[----:B------:R-:W-:Y:S05]  /*0db0*/  @!P0 BRA `(.L_x_17) ;  /* 0xfffffff800588947 */ /* 0x000fea000383ffff */
.L_x_0:
[----:B------:R-:W-:Y:S05]  /*0dc0*/  WARPSYNC.ALL ;  /* 0x0000000000007948 */ /* 0x000fea0003800000 */
[----:B------:R-:W-:Y:S06]  /*0dd0*/  BAR.SYNC.DEFER_BLOCKING 0x0 ;  /* 0x0000000000007b1d */ /* 0x000fec0000010000 */
[----:B------:R-:W-:Y:S05]  /*0de0*/  EXIT ;  /* 0x000000000000794d */ /* 0x000fea0003800000 */
        .weak           $__internal_0_$__cuda_sm20_div_u64
        .type           $__internal_0_$__cuda_sm20_div_u64,@function
        .size           $__internal_0_$__cuda_sm20_div_u64,($__internal_1_$__cuda_sm3x_div_rn_noftz_f32_slowpath - $__internal_0_$__cuda_sm20_div_u64)
$__internal_0_$__cuda_sm20_div_u64:
[----:B------:R-:W-:-:S04]  /*0df0*/  IMAD.MOV.U32 R7, RZ, RZ, RZ ;  /* 0x000000ffff077224 */ /* 0x000fc800078e00ff */
[----:B------:R-:W0:Y:S08]  /*0e00*/  I2F.U64.RP R4, R6 ;  /* 0x0000000600047312 */ /* 0x000e300000309000 */
[----:B0-----:R-:W0:Y:S02]  /*0e10*/  MUFU.RCP R4, R4 ;  /* 0x0000000400047308 */ /* 0x001e240000001000 */
[----:B0-----:R-:W-:-:S06]  /*0e20*/  VIADD R10, R4, 0x1ffffffe ;  /* 0x1ffffffe040a7836 */ /* 0x001fcc0000000000 */
[----:B------:R-:W0:Y:S02]  /*0e30*/  F2I.U64.TRUNC R10, R10 ;  /* 0x0000000a000a7311 */ /* 0x000e24000020d800 */
[----:B0-----:R-:W-:-:S04]  /*0e40*/  IMAD.WIDE.U32 R12, R10, R6, RZ ;  /* 0x000000060a0c7225 */ /* 0x001fc800078e00ff */
[----:B------:R-:W-:Y:S01]  /*0e50*/  IMAD R13, R11, R6, R13 ;  /* 0x000000060b0d7224 */ /* 0x000fe200078e020d */
[----:B------:R-:W-:-:S05]  /*0e60*/  IADD3 R9, P0, PT, RZ, -R12, RZ ;  /* 0x8000000cff097210 */ /* 0x000fca0007f1e0ff */
[----:B------:R-:W-:-:S04]  /*0e70*/  IMAD.HI.U32 R12, R10, R9, RZ ;  /* 0x000000090a0c7227 */ /* 0x000fc800078e00ff */
[----:B------:R-:W-:Y:S02]  /*0e80*/  IMAD.X R15, RZ, RZ, ~R13, P0 ;  /* 0x000000ffff0f7224 */ /* 0x000fe400000e0e0d */
[----:B------:R-:W-:Y:S02]  /*0e90*/  IMAD.MOV.U32 R13, RZ, RZ, R10 ;  /* 0x000000ffff0d7224 */ /* 0x000fe400078e000a */
[-C--:B------:R-:W-:Y:S02]  /*0ea0*/  IMAD R7, R11, R15.reuse, RZ ;  /* 0x0000000f0b077224 */ /* 0x080fe400078e02ff */
[----:B------:R-:W-:-:S04]  /*0eb0*/  IMAD.WIDE.U32 R12, P0, R10, R15, R12 ;  /* 0x0000000f0a0c7225 */ /* 0x000fc8000780000c */
[----:B------:R-:W-:-:S04]  /*0ec0*/  IMAD.HI.U32 R15, R11, R15, RZ ;  /* 0x0000000f0b0f7227 */ /* 0x000fc800078e00ff */
[----:B------:R-:W-:-:S04]  /*0ed0*/  IMAD.HI.U32 R12, P1, R11, R9, R12 ;  /* 0x000000090b0c7227 */ /* 0x000fc8000782000c */
[----:B------:R-:W-:Y:S01]  /*0ee0*/  IMAD.X R4, R15, 0x1, R11, P0 ;  /* 0x000000010f047824 */ /* 0x000fe200000e060b */
[----:B------:R-:W-:-:S04]  /*0ef0*/  IADD3 R13, P2, PT, R7, R12, RZ ;  /* 0x0000000c070d7210 */ /* 0x000fc80007f5e0ff */
[----:B------:R-:W-:Y:S01]  /*0f00*/  IADD3.X R7, PT, PT, RZ, RZ, R4, P2, P1 ;  /* 0x000000ffff077210 */ /* 0x000fe200017e2404 */
[----:B------:R-:W-:-:S03]  /*0f10*/  IMAD.WIDE.U32 R10, R13, R6, RZ ;  /* 0x000000060d0a7225 */ /* 0x000fc600078e00ff */
[----:B------:R-:W-:Y:S01]  /*0f20*/  IADD3 R9, P0, PT, RZ, -R10, RZ ;  /* 0x8000000aff097210 */ /* 0x000fe20007f1e0ff */
[----:B------:R-:W-:Y:S02]  /*0f30*/  IMAD R10, R7, R6, R11 ;  /* 0x00000006070a7224 */ /* 0x000fe400078e020b */
[----:B------:R-:W-:Y:S02]  /*0f40*/  IMAD.MOV.U32 R11, RZ, RZ, RZ ;  /* 0x000000ffff0b7224 */ /* 0x000fe400078e00ff */
[----:B------:R-:W-:-:S04]  /*0f50*/  IMAD.HI.U32 R12, R13, R9, RZ ;  /* 0x000000090d0c7227 */ /* 0x000fc800078e00ff */
[----:B------:R-:W-:-:S04]  /*0f60*/  IMAD.X R10, RZ, RZ, ~R10, P0 ;  /* 0x000000ffff0a7224 */ /* 0x000fc800000e0e0a */
[----:B------:R-:W-:-:S04]  /*0f70*/  IMAD.WIDE.U32 R12, P0, R13, R10, R12 ;  /* 0x0000000a0d0c7225 */ /* 0x000fc8000780000c */
[C---:B------:R-:W-:Y:S02]  /*0f80*/  IMAD R4, R7.reuse, R10, RZ ;  /* 0x0000000a07047224 */ /* 0x040fe400078e02ff */
[----:B------:R-:W-:-:S04]  /*0f90*/  IMAD.HI.U32 R9, P1, R7, R9, R12 ;  /* 0x0000000907097227 */ /* 0x000fc8000782000c */
[----:B------:R-:W-:Y:S01]  /*0fa0*/  IMAD.HI.U32 R10, R7, R10, RZ ;  /* 0x0000000a070a7227 */ /* 0x000fe200078e00ff */
[----:B------:R-:W-:-:S03]  /*0fb0*/  IADD3 R9, P2, PT, R4, R9, RZ ;  /* 0x0000000904097210 */ /* 0x000fc60007f5e0ff */
[----:B------:R-:W-:Y:S02]  /*0fc0*/  IMAD.X R7, R10, 0x1, R7, P0 ;  /* 0x000000010a077824 */ /* 0x000fe400000e0607 */
[----:B------:R-:W-:-:S03]  /*0fd0*/  IMAD.HI.U32 R10, R9, R3, RZ ;  /* 0x00000003090a7227 */ /* 0x000fc600078e00ff */
[----:B------:R-:W-:Y:S01]  /*0fe0*/  IADD3.X R7, PT, PT, RZ, RZ, R7, P2, P1 ;  /* 0x000000ffff077210 */ /* 0x000fe200017e2407 */
[----:B------:R-:W-:-:S04]  /*0ff0*/  IMAD.WIDE.U32 R10, R9, R2, R10 ;  /* 0x00000002090a7225 */ /* 0x000fc800078e000a */
[C---:B------:R-:W-:Y:S02]  /*1000*/  IMAD R9, R7.reuse, R2, RZ ;  /* 0x0000000207097224 */ /* 0x040fe400078e02ff */
[----:B------:R-:W-:-:S04]  /*1010*/  IMAD.HI.U32 R10, P0, R7, R3, R10 ;  /* 0x00000003070a7227 */ /* 0x000fc8000780000a */
[----:B------:R-:W-:Y:S01]  /*1020*/  IMAD.HI.U32 R4, R7, R2, RZ ;  /* 0x0000000207047227 */ /* 0x000fe200078e00ff */
[----:B------:R-:W-:-:S03]  /*1030*/  IADD3 R7, P1, PT, R9, R10, RZ ;  /* 0x0000000a09077210 */ /* 0x000fc60007f3e0ff */
[----:B------:R-:W-:Y:S02]  /*1040*/  IMAD.X R4, RZ, RZ, R4, P0 ;  /* 0x000000ffff047224 */ /* 0x000fe400000e0604 */
[----:B------:R-:W-:-:S04]  /*1050*/  IMAD.WIDE.U32 R10, R7, R6, RZ ;  /* 0x00000006070a7225 */ /* 0x000fc800078e00ff */
[----:B------:R-:W-:Y:S01]  /*1060*/  IMAD.X R9, RZ, RZ, R4, P1 ;  /* 0x000000ffff097224 */ /* 0x000fe200008e0604 */
[----:B------:R-:W-:-:S03]  /*1070*/  IADD3 R3, P0, PT, -R10, R3, RZ ;  /* 0x000000030a037210 */ /* 0x000fc60007f1e1ff */
[----:B------:R-:W-:-:S04]  /*1080*/  IMAD R11, R9, R6, R11 ;  /* 0x00000006090b7224 */ /* 0x000fc800078e020b */
[----:B------:R-:W-:Y:S01]  /*1090*/  IMAD.X R13, R2, 0x1, ~R11, P0 ;  /* 0x00000001020d7824 */ /* 0x000fe200000e0e0b */
[----:B------:R-:W-:Y:S02]  /*10a0*/  ISETP.GE.U32.AND P0, PT, R3, R6, PT ;  /* 0x000000060300720c */ /* 0x000fe40003f06070 */
[----:B------:R-:W-:Y:S02]  /*10b0*/  IADD3 R2, P2, PT, R7, 0x1, RZ ;  /* 0x0000000107027810 */ /* 0x000fe40007f5e0ff */
[-C--:B------:R-:W-:Y:S02]  /*10c0*/  IADD3 R11, P1, PT, -R6, R3.reuse, RZ ;  /* 0x00000003060b7210 */ /* 0x080fe40007f3e1ff */
[C---:B------:R-:W-:Y:S01]  /*10d0*/  ISETP.GE.U32.AND.EX P0, PT, R13.reuse, RZ, PT, P0 ;  /* 0x000000ff0d00720c */ /* 0x040fe20003f06100 */
[----:B------:R-:W-:Y:S01]  /*10e0*/  IMAD.X R4, RZ, RZ, R9, P2 ;  /* 0x000000ffff047224 */ /* 0x000fe200010e0609 */
[----:B------:R-:W-:Y:S02]  /*10f0*/  IADD3.X R10, PT, PT, R13, -0x1, RZ, P1, !PT ;  /* 0xffffffff0d0a7810 */ /* 0x000fe40000ffe4ff */
[----:B------:R-:W-:-:S02]  /*1100*/  SEL R11, R11, R3, P0 ;  /* 0x000000030b0b7207 */ /* 0x000fc40000000000 */
[----:B------:R-:W-:Y:S02]  /*1110*/  SEL R3, R2, R7, P0 ;  /* 0x0000000702037207 */ /* 0x000fe40000000000 */
[----:B------:R-:W-:Y:S02]  /*1120*/  SEL R7, R10, R13, P0 ;  /* 0x0000000d0a077207 */ /* 0x000fe40000000000 */
[----:B------:R-:W-:Y:S02]  /*1130*/  SEL R2, R4, R9, P0 ;  /* 0x0000000904027207 */ /* 0x000fe40000000000 */
[----:B------:R-:W-:Y:S02]  /*1140*/  ISETP.GE.U32.AND P0, PT, R11, R6, PT ;  /* 0x000000060b00720c */ /* 0x000fe40003f06070 */
[----:B------:R-:W-:Y:S02]  /*1150*/  IADD3 R4, P2, PT, R3, 0x1, RZ ;  /* 0x0000000103047810 */ /* 0x000fe40007f5e0ff */
[----:B------:R-:W-:-:S02]  /*1160*/  ISETP.GE.U32.AND.EX P0, PT, R7, RZ, PT, P0 ;  /* 0x000000ff0700720c */ /* 0x000fc40003f06100 */
[----:B------:R-:W-:Y:S01]  /*1170*/  ISETP.NE.U32.AND P1, PT, R6, RZ, PT ;  /* 0x000000ff0600720c */ /* 0x000fe20003f25070 */
[----:B------:R-:W-:Y:S01]  /*1180*/  IMAD.X R7, RZ, RZ, R2, P2 ;  /* 0x000000ffff077224 */ /* 0x000fe200010e0602 */
[----:B------:R-:W-:Y:S01]  /*1190*/  SEL R4, R4, R3, P0 ;  /* 0x0000000304047207 */ /* 0x000fe20000000000 */
[----:B------:R-:W-:Y:S01]  /*11a0*/  IMAD.MOV.U32 R3, RZ, RZ, 0x0 ;  /* 0x00000000ff037424 */ /* 0x000fe200078e00ff */
[----:B------:R-:W-:Y:S02]  /*11b0*/  ISETP.NE.AND.EX P1, PT, RZ, RZ, PT, P1 ;  /* 0x000000ffff00720c */ /* 0x000fe40003f25310 */
[----:B------:R-:W-:Y:S01]  /*11c0*/  SEL R7, R7, R2, P0 ;  /* 0x0000000207077207 */ /* 0x000fe20000000000 */
[----:B------:R-:W-:Y:S01]  /*11d0*/  IMAD.MOV.U32 R2, RZ, RZ, R0 ;  /* 0x000000ffff027224 */ /* 0x000fe200078e0000 */
[----:B------:R-:W-:Y:S02]  /*11e0*/  SEL R4, R4, 0xffffffff, P1 ;  /* 0xffffffff04047807 */ /* 0x000fe40000800000 */
[----:B------:R-:W-:Y:S01]  /*11f0*/  SEL R7, R7, 0xffffffff, P1 ;  /* 0xffffffff07077807 */ /* 0x000fe20000800000 */
[----:B------:R-:W-:Y:S06]  /*1200*/  RET.REL.NODEC R2 `(_Z9hist_gmemPflPjiff) ;  /* 0xffffffec027c7950 */ /* 0x000fec0003c3ffff */
        .weak           $__internal_1_$__cuda_sm3x_div_rn_noftz_f32_slowpath
        .type           $__internal_1_$__cuda_sm3x_div_rn_noftz_f32_slowpath,@function
        .size           $__internal_1_$__cuda_sm3x_div_rn_noftz_f32_slowpath,(.L_x_31 - $__internal_1_$__cuda_sm3x_div_rn_noftz_f32_slowpath)
$__internal_1_$__cuda_sm3x_div_rn_noftz_f32_slowpath:
[--C-:B------:R-:W-:Y:S01]  /*1210*/  SHF.R.U32.HI R7, RZ, 0x17, R0.reuse ;  /* 0x00000017ff077819 */ /* 0x100fe20000011600 */
[----:B------:R-:W-:Y:S01]  /*1220*/  BSSY.RECONVERGENT B2, `(.L_x_18) ;  /* 0x0000063000027945 */ /* 0x000fe20003800200 */
[----:B------:R-:W-:Y:S01]  /*1230*/  SHF.R.U32.HI R2, RZ, 0x17, R3 ;  /* 0x00000017ff027819 */ /* 0x000fe20000011603 */
[----:B------:R-:W-:Y:S01]  /*1240*/  IMAD.MOV.U32 R16, RZ, RZ, R0 ;  /* 0x000000ffff107224 */ /* 0x000fe200078e0000 */
[----:B------:R-:W-:Y:S02]  /*1250*/  LOP3.LUT R7, R7, 0xff, RZ, 0xc0, !PT ;  /* 0x000000ff07077812 */ /* 0x000fe400078ec0ff */
[----:B------:R-:W-:-:S03]  /*1260*/  LOP3.LUT R2, R2, 0xff, RZ, 0xc0, !PT ;  /* 0x000000ff02027812 */ /* 0x000fc600078ec0ff */
[----:B------:R-:W-:Y:S02]  /*1270*/  VIADD R12, R7, 0xffffffff ;  /* 0xffffffff070c7836 */ /* 0x000fe40000000000 */
[----:B------:R-:W-:-:S03]  /*1280*/  VIADD R13, R2, 0xffffffff ;  /* 0xffffffff020d7836 */ /* 0x000fc60000000000 */
[----:B------:R-:W-:-:S04]  /*1290*/  ISETP.GT.U32.AND P0, PT, R12, 0xfd, PT ;  /* 0x000000fd0c00780c */ /* 0x000fc80003f04070 */
[----:B------:R-:W-:-:S13]  /*12a0*/  ISETP.GT.U32.OR P0, PT, R13, 0xfd, P0 ;  /* 0x000000fd0d00780c */ /* 0x000fda0000704470 */
[----:B------:R-:W-:Y:S01]  /*12b0*/  @!P0 IMAD.MOV.U32 R9, RZ, RZ, RZ ;  /* 0x000000ffff098224 */ /* 0x000fe200078e00ff */
[----:B------:R-:W-:Y:S06]  /*12c0*/  @!P0 BRA `(.L_x_19) ;  /* 0x00000000005c8947 */ /* 0x000fec0003800000 */
[----:B------:R-:W-:Y:S02]  /*12d0*/  FSETP.GTU.FTZ.AND P0, PT, |R3|, +INF , PT ;  /* 0x7f8000000300780b */ /* 0x000fe40003f1c200 */
[----:B------:R-:W-:-:S04]  /*12e0*/  FSETP.GTU.FTZ.AND P1, PT, |R0|, +INF , PT ;  /* 0x7f8000000000780b */ /* 0x000fc80003f3c200 */
[----:B------:R-:W-:-:S13]  /*12f0*/  PLOP3.LUT P0, PT, P0, P1, PT, 0xf8, 0x8f ;  /* 0x00000000008f781c */ /* 0x000fda0000703f70 */
[----:B------:R-:W-:Y:S05]  /*1300*/  @P0 BRA `(.L_x_20) ;  /* 0x00000004004c0947 */ /* 0x000fea0003800000 */
[----:B------:R-:W-:-:S13]  /*1310*/  LOP3.LUT P0, RZ, R16, 0x7fffffff, R3, 0xc8, !PT ;  /* 0x7fffffff10ff7812 */ /* 0x000fda000780c803 */
[----:B------:R-:W-:Y:S05]  /*1320*/  @!P0 BRA `(.L_x_21) ;  /* 0x00000004003c8947 */ /* 0x000fea0003800000 */
[C---:B------:R-:W-:Y:S02]  /*1330*/  FSETP.NEU.FTZ.AND P2, PT, |R3|.reuse, +INF , PT ;  /* 0x7f8000000300780b */ /* 0x040fe40003f5d200 */
[----:B------:R-:W-:Y:S02]  /*1340*/  FSETP.NEU.FTZ.AND P1, PT, |R0|, +INF , PT ;  /* 0x7f8000000000780b */ /* 0x000fe40003f3d200 */
[----:B------:R-:W-:-:S11]  /*1350*/  FSETP.NEU.FTZ.AND P0, PT, |R3|, +INF , PT ;  /* 0x7f8000000300780b */ /* 0x000fd60003f1d200 */
[----:B------:R-:W-:Y:S05]  /*1360*/  @!P1 BRA !P2, `(.L_x_21) ;  /* 0x00000004002c9947 */ /* 0x000fea0005000000 */
[----:B------:R-:W-:-:S04]  /*1370*/  LOP3.LUT P2, RZ, R3, 0x7fffffff, RZ, 0xc0, !PT ;  /* 0x7fffffff03ff7812 */ /* 0x000fc8000784c0ff */
[----:B------:R-:W-:-:S13]  /*1380*/  PLOP3.LUT P1, PT, P1, P2, PT, 0x2f, 0xf2 ;  /* 0x0000000000f2781c */ /* 0x000fda0000f24577 */
[----:B------:R-:W-:Y:S05]  /*1390*/  @P1 BRA `(.L_x_22) ;  /* 0x0000000400181947 */ /* 0x000fea0003800000 */
[----:B------:R-:W-:-:S04]  /*13a0*/  LOP3.LUT P1, RZ, R16, 0x7fffffff, RZ, 0xc0, !PT ;  /* 0x7fffffff10ff7812 */ /* 0x000fc8000782c0ff */
[----:B------:R-:W-:-:S13]  /*13b0*/  PLOP3.LUT P0, PT, P0, P1, PT, 0x2f, 0xf2 ;  /* 0x0000000000f2781c */ /* 0x000fda0000702577 */
[----:B------:R-:W-:Y:S05]  /*13c0*/  @P0 BRA `(.L_x_23) ;  /* 0x0000000400000947 */ /* 0x000fea0003800000 */
[----:B------:R-:W-:Y:S02]  /*13d0*/  ISETP.GE.AND P0, PT, R13, RZ, PT ;  /* 0x000000ff0d00720c */ /* 0x000fe40003f06270 */
[----:B------:R-:W-:-:S11]  /*13e0*/  ISETP.GE.AND P1, PT, R12, RZ, PT ;  /* 0x000000ff0c00720c */ /* 0x000fd60003f26270 */
[----:B------:R-:W-:Y:S02]  /*13f0*/  @P0 IMAD.MOV.U32 R9, RZ, RZ, RZ ;  /* 0x000000ffff090224 */ /* 0x000fe400078e00ff */
[----:B------:R-:W-:Y:S01]  /*1400*/  @!P0 FFMA R3, R3, 1.84467440737095516160e+19, RZ ;  /* 0x5f80000003038823 */ /* 0x000fe200000000ff */
[----:B------:R-:W-:Y:S02]  /*1410*/  @!P0 IMAD.MOV.U32 R9, RZ, RZ, -0x40 ;  /* 0xffffffc0ff098424 */ /* 0x000fe400078e00ff */
[----:B------:R-:W-:Y:S02]  /*1420*/  @!P1 FFMA R16, R0, 1.84467440737095516160e+19, RZ ;  /* 0x5f80000000109823 */ /* 0x000fe400000000ff */
[----:B------:R-:W-:-:S07]  /*1430*/  @!P1 VIADD R9, R9, 0x40 ;  /* 0x0000004009099836 */ /* 0x000fce0000000000 */
.L_x_19:
[----:B------:R-:W-:Y:S01]  /*1440*/  LEA R13, R7, 0xc0800000, 0x17 ;  /* 0xc0800000070d7811 */ /* 0x000fe200078eb8ff */
[----:B------:R-:W-:Y:S04]  /*1450*/  BSSY.RECONVERGENT B3, `(.L_x_24) ;  /* 0x0000036000037945 */ /* 0x000fe80003800200 */
[----:B------:R-:W-:Y:S02]  /*1460*/  IMAD.IADD R24, R16, 0x1, -R13 ;  /* 0x0000000110187824 */ /* 0x000fe400078e0a0d */
[----:B------:R-:W-:Y:S02]  /*1470*/  VIADD R16, R2, 0xffffff81 ;  /* 0xffffff8102107836 */ /* 0x000fe40000000000 */
[----:B------:R-:W0:Y:S01]  /*1480*/  MUFU.RCP R12, R24 ;  /* 0x00000018000c7308 */ /* 0x000e220000001000 */
[----:B------:R-:W-:Y:S01]  /*1490*/  FADD.FTZ R13, -R24, -RZ ;  /* 0x800000ff180d7221 */ /* 0x000fe20000010100 */
[C---:B------:R-:W-:Y:S01]  /*14a0*/  IMAD R2, R16.reuse, -0x800000, R3 ;  /* 0xff80000010027824 */ /* 0x040fe200078e0203 */
[----:B------:R-:W-:-:S05]  /*14b0*/  IADD3 R16, PT, PT, R16, 0x7f, -R7 ;  /* 0x0000007f10107810 */ /* 0x000fca0007ffe807 */
[----:B------:R-:W-:Y:S02]  /*14c0*/  IMAD.IADD R9, R16, 0x1, R9 ;  /* 0x0000000110097824 */ /* 0x000fe400078e0209 */
[----:B0-----:R-:W-:-:S04]  /*14d0*/  FFMA R25, R12, R13, 1 ;  /* 0x3f8000000c197423 */ /* 0x001fc8000000000d */
[----:B------:R-:W-:-:S04]  /*14e0*/  FFMA R25, R12, R25, R12 ;  /* 0x000000190c197223 */ /* 0x000fc8000000000c */
[----:B------:R-:W-:-:S04]  /*14f0*/  FFMA R12, R2, R25, RZ ;  /* 0x00000019020c7223 */ /* 0x000fc800000000ff */
[----:B------:R-:W-:-:S04]  /*1500*/  FFMA R3, R13, R12, R2 ;  /* 0x0000000c0d037223 */ /* 0x000fc80000000002 */
[----:B------:R-:W-:-:S04]  /*1510*/  FFMA R12, R25, R3, R12 ;  /* 0x00000003190c7223 */ /* 0x000fc8000000000c */
[----:B------:R-:W-:-:S04]  /*1520*/  FFMA R13, R13, R12, R2 ;  /* 0x0000000c0d0d7223 */ /* 0x000fc80000000002 */
[----:B------:R-:W-:-:S05]  /*1530*/  FFMA R2, R25, R13, R12 ;  /* 0x0000000d19027223 */ /* 0x000fca000000000c */
[----:B------:R-:W-:-:S04]  /*1540*/  SHF.R.U32.HI R3, RZ, 0x17, R2 ;  /* 0x00000017ff037819 */ /* 0x000fc80000011602 */
[----:B------:R-:W-:-:S05]  /*1550*/  LOP3.LUT R16, R3, 0xff, RZ, 0xc0, !PT ;  /* 0x000000ff03107812 */ /* 0x000fca00078ec0ff */
[----:B------:R-:W-:-:S04]  /*1560*/  IMAD.IADD R3, R16, 0x1, R9 ;  /* 0x0000000110037824 */ /* 0x000fc800078e0209 */
[----:B------:R-:W-:-:S05]  /*1570*/  VIADD R7, R3, 0xffffffff ;  /* 0xffffffff03077836 */ /* 0x000fca0000000000 */
[----:B------:R-:W-:-:S13]  /*1580*/  ISETP.GE.U32.AND P0, PT, R7, 0xfe, PT ;  /* 0x000000fe0700780c */ /* 0x000fda0003f06070 */
[----:B------:R-:W-:Y:S05]  /*1590*/  @!P0 BRA `(.L_x_25) ;  /* 0x0000000000808947 */ /* 0x000fea0003800000 */
[----:B------:R-:W-:-:S13]  /*15a0*/  ISETP.GT.AND P0, PT, R3, 0xfe, PT ;  /* 0x000000fe0300780c */ /* 0x000fda0003f04270 */
[----:B------:R-:W-:Y:S05]  /*15b0*/  @P0 BRA `(.L_x_26) ;  /* 0x00000000006c0947 */ /* 0x000fea0003800000 */
[----:B------:R-:W-:-:S13]  /*15c0*/  ISETP.GE.AND P0, PT, R3, 0x1, PT ;  /* 0x000000010300780c */ /* 0x000fda0003f06270 */
[----:B------:R-:W-:Y:S05]  /*15d0*/  @P0 BRA `(.L_x_27) ;  /* 0x0000000000740947 */ /* 0x000fea0003800000 */
[----:B------:R-:W-:Y:S02]  /*15e0*/  ISETP.GE.AND P0, PT, R3, -0x18, PT ;  /* 0xffffffe80300780c */ /* 0x000fe40003f06270 */
[----:B------:R-:W-:-:S11]  /*15f0*/  LOP3.LUT R2, R2, 0x80000000, RZ, 0xc0, !PT ;  /* 0x8000000002027812 */ /* 0x000fd600078ec0ff */
[----:B------:R-:W-:Y:S05]  /*1600*/  @!P0 BRA `(.L_x_27) ;  /* 0x0000000000688947 */ /* 0x000fea0003800000 */
[CCC-:B------:R-:W-:Y:S01]  /*1610*/  FFMA.RZ R7, R25.reuse, R13.reuse, R12.reuse ;  /* 0x0000000d19077223 */ /* 0x1c0fe2000000c00c */
[CCC-:B------:R-:W-:Y:S01]  /*1620*/  FFMA.RP R9, R25.reuse, R13.reuse, R12.reuse ;  /* 0x0000000d19097223 */ /* 0x1c0fe2000000800c */
[----:B------:R-:W-:Y:S01]  /*1630*/  FFMA.RM R16, R25, R13, R12 ;  /* 0x0000000d19107223 */ /* 0x000fe2000000400c */
[C---:B------:R-:W-:Y:S01]  /*1640*/  VIADD R12, R3.reuse, 0x20 ;  /* 0x00000020030c7836 */ /* 0x040fe20000000000 */
[----:B------:R-:W-:Y:S02]  /*1650*/  ISETP.NE.AND P2, PT, R3, RZ, PT ;  /* 0x000000ff0300720c */ /* 0x000fe40003f45270 */
[----:B------:R-:W-:Y:S02]  /*1660*/  LOP3.LUT R7, R7, 0x7fffff, RZ, 0xc0, !PT ;  /* 0x007fffff07077812 */ /* 0x000fe400078ec0ff */
[----:B------:R-:W-:Y:S01]  /*1670*/  ISETP.NE.AND P1, PT, R3, RZ, PT ;  /* 0x000000ff0300720c */ /* 0x000fe20003f25270 */
[----:B------:R-:W-:Y:S01]  /*1680*/  IMAD.MOV R3, RZ, RZ, -R3 ;  /* 0x000000ffff037224 */ /* 0x000fe200078e0a03 */
[----:B------:R-:W-:-:S02]  /*1690*/  LOP3.LUT R7, R7, 0x800000, RZ, 0xfc, !PT ;  /* 0x0080000007077812 */ /* 0x000fc400078efcff */
[----:B------:R-:W-:Y:S02]  /*16a0*/  FSETP.NEU.FTZ.AND P0, PT, R9, R16, PT ;  /* 0x000000100900720b */ /* 0x000fe40003f1d000 */
[----:B------:R-:W-:Y:S02]  /*16b0*/  SHF.L.U32 R12, R7, R12, RZ ;  /* 0x0000000c070c7219 */ /* 0x000fe400000006ff */
[----:B------:R-:W-:Y:S02]  /*16c0*/  SEL R16, R3, RZ, P2 ;  /* 0x000000ff03107207 */ /* 0x000fe40001000000 */
[----:B------:R-:W-:Y:S02]  /*16d0*/  ISETP.NE.AND P1, PT, R12, RZ, P1 ;  /* 0x000000ff0c00720c */ /* 0x000fe40000f25270 */
[----:B------:R-:W-:Y:S02]  /*16e0*/  SHF.R.U32.HI R12, RZ, R16, R7 ;  /* 0x00000010ff0c7219 */ /* 0x000fe40000011607 */
[----:B------:R-:W-:-:S02]  /*16f0*/  PLOP3.LUT P0, PT, P0, P1, PT, 0xf8, 0x8f ;  /* 0x00000000008f781c */ /* 0x000fc40000703f70 */
[----:B------:R-:W-:Y:S02]  /*1700*/  SHF.R.U32.HI R7, RZ, 0x1, R12 ;  /* 0x00000001ff077819 */ /* 0x000fe4000001160c */
[----:B------:R-:W-:-:S04]  /*1710*/  SEL R16, RZ, 0x1, !P0 ;  /* 0x00000001ff107807 */ /* 0x000fc80004000000 */
[----:B------:R-:W-:-:S04]  /*1720*/  LOP3.LUT R3, R16, 0x1, R7, 0xf8, !PT ;  /* 0x0000000110037812 */ /* 0x000fc800078ef807 */
[----:B------:R-:W-:-:S05]  /*1730*/  LOP3.LUT R12, R3, R12, RZ, 0xc0, !PT ;  /* 0x0000000c030c7212 */ /* 0x000fca00078ec0ff */
[----:B------:R-:W-:-:S05]  /*1740*/  IMAD.IADD R7, R7, 0x1, R12 ;  /* 0x0000000107077824 */ /* 0x000fca00078e020c */
[----:B------:R-:W-:Y:S01]  /*1750*/  LOP3.LUT R2, R7, R2, RZ, 0xfc, !PT ;  /* 0x0000000207027212 */ /* 0x000fe200078efcff */
[----:B------:R-:W-:Y:S06]  /*1760*/  BRA `(.L_x_27) ;  /* 0x0000000000107947 */ /* 0x000fec0003800000 */
.L_x_26:
[----:B------:R-:W-:-:S04]  /*1770*/  LOP3.LUT R2, R2, 0x80000000, RZ, 0xc0, !PT ;  /* 0x8000000002027812 */ /* 0x000fc800078ec0ff */
[----:B------:R-:W-:Y:S01]  /*1780*/  LOP3.LUT R2, R2, 0x7f800000, RZ, 0xfc, !PT ;  /* 0x7f80000002027812 */ /* 0x000fe200078efcff */
[----:B------:R-:W-:Y:S06]  /*1790*/  BRA `(.L_x_27) ;  /* 0x0000000000047947 */ /* 0x000fec0003800000 */
.L_x_25:
[----:B------:R-:W-:-:S07]  /*17a0*/  IMAD R2, R9, 0x800000, R2 ;  /* 0x0080000009027824 */ /* 0x000fce00078e0202 */
.L_x_27:
[----:B------:R-:W-:Y:S05]  /*17b0*/  BSYNC.RECONVERGENT B3 ;  /* 0x0000000000037941 */ /* 0x000fea0003800200 */
.L_x_24:
[----:B------:R-:W-:Y:S05]  /*17c0*/  BRA `(.L_x_28) ;  /* 0x0000000000207947 */ /* 0x000fea0003800000 */
.L_x_23:
[----:B------:R-:W-:-:S04]  /*17d0*/  LOP3.LUT R2, R16, 0x80000000, R3, 0x48, !PT ;  /* 0x8000000010027812 */ /* 0x000fc800078e4803 */
[----:B------:R-:W-:Y:S01]  /*17e0*/  LOP3.LUT R2, R2, 0x7f800000, RZ, 0xfc, !PT ;  /* 0x7f80000002027812 */ /* 0x000fe200078efcff */
[----:B------:R-:W-:Y:S06]  /*17f0*/  BRA `(.L_x_28) ;  /* 0x0000000000147947 */ /* 0x000fec0003800000 */
.L_x_22:
[----:B------:R-:W-:Y:S01]  /*1800*/  LOP3.LUT R2, R16, 0x80000000, R3, 0x48, !PT ;  /* 0x8000000010027812 */ /* 0x000fe200078e4803 */
[----:B------:R-:W-:Y:S06]  /*1810*/  BRA `(.L_x_28) ;  /* 0x00000000000c7947 */ /* 0x000fec0003800000 */
.L_x_21:
[----:B------:R-:W0:Y:S01]  /*1820*/  MUFU.RSQ R2, -QNAN ;  /* 0xffc0000000027908 */ /* 0x000e220000001400 */
[----:B------:R-:W-:Y:S05]  /*1830*/  BRA `(.L_x_28) ;  /* 0x0000000000047947 */ /* 0x000fea0003800000 */
.L_x_20:
[----:B------:R-:W-:-:S07]  /*1840*/  FADD.FTZ R2, R3, R0 ;  /* 0x0000000003027221 */ /* 0x000fce0000010000 */
.L_x_28:
[----:B------:R-:W-:Y:S05]  /*1850*/  BSYNC.RECONVERGENT B2 ;  /* 0x0000000000027941 */ /* 0x000fea0003800200 */
.L_x_18:
[----:B------:R-:W-:Y:S02]  /*1860*/  IMAD.MOV.U32 R12, RZ, RZ, R4 ;  /* 0x000000ffff0c7224 */ /* 0x000fe400078e0004 */
[----:B------:R-:W-:-:S04]  /*1870*/  IMAD.MOV.U32 R13, RZ, RZ, 0x0 ;  /* 0x00000000ff0d7424 */ /* 0x000fc800078e00ff */
[----:B0-----:R-:W-:Y:S05]  /*1880*/  RET.REL.NODEC R12 `(_Z9hist_gmemPflPjiff) ;  /* 0xffffffe40cdc7950 */ /* 0x001fea0003c3ffff */
.L_x_29:
[----:B------:R-:W-:-:S00]  /*1890*/  BRA `(.L_x_29) ;  /* 0xfffffffc00fc7947 */ /* 0x000fc0000383ffff */
[----:B------:R-:W-:-:S00]  /*18a0*/  NOP ;  /* 0x0000000000007918 */ /* 0x000fc00000000000 */
        /* <DEDUP_REMOVED lines=13> */
.L_x_31:


//--------------------- .nv.shared.reserved.0     --------------------------
	.section	.nv.shared.reserved.0,"aw",@nobits
	.weak		__nv_reservedSMEM_offset_0_alias
	.size		__nv_reservedSMEM_offset_0_alias, 0, 64
	.other		__nv_reservedSMEM_offset_0_alias,@"STO_CUDA_RESERVED_SHARED STV_DEFAULT"
__nv_reservedSMEM_offset_0_alias:
	.zero		0
	.zero		64


//--------------------- .nv.constant0._Z9hist_gmemPflPjiff --------------------------
	.section	.nv.constant0._Z9hist_gmemPflPjiff,"a",@progbits
	.sectionflags	@""
	.align	4
.nv.constant0._Z9hist_gmemPflPjiff:
	.zero		932


//--------------------- SYMBOLS --------------------------

	.type		.nv.reservedSmem.offset0,@object
	.size		.nv.reservedSmem.offset0,0x4
